	.headerflags	@"EF_CUDA_TEXMODE_UNIFIED EF_CUDA_64BIT_ADDRESS EF_CUDA_ACCELERATORS EF_CUDA_SM90 EF_CUDA_VIRTUAL_SM(EF_CUDA_SM90)"
	.elftype	@"ET_EXEC"


//--------------------- .nv.info                  --------------------------
	.section	.nv.info,"",@"SHT_CUDA_INFO"
	.align	4


	//----- nvinfo : EIATTR_REGCOUNT
	.align		4
        /*0000*/ 	.byte	0x04, 0x2f
        /*0002*/ 	.short	(.L_3 - .L_2)
	.align		4
.L_2:
        /*0004*/ 	.word	index@(triton_poi_fused__native_batch_norm_legit_no_training_add_relu_31)
        /*0008*/ 	.word	0x00000030


	//----- nvinfo : EIATTR_MIN_STACK_SIZE
	.align		4
.L_3:
        /*000c*/ 	.byte	0x04, 0x12
        /*000e*/ 	.short	(.L_5 - .L_4)
	.align		4
.L_4:
        /*0010*/ 	.word	index@(triton_poi_fused__native_batch_norm_legit_no_training_add_relu_31)
        /*0014*/ 	.word	0x00000000


	//----- nvinfo : EIATTR_FRAME_SIZE
	.align		4
.L_5:
        /*0018*/ 	.byte	0x04, 0x11
        /*001a*/ 	.short	(.L_7 - .L_6)
	.align		4
.L_6:
        /*001c*/ 	.word	index@(triton_poi_fused__native_batch_norm_legit_no_training_add_relu_31)
        /*0020*/ 	.word	0x00000000


	//----- nvinfo : EIATTR_MIN_STACK_SIZE
	.align		4
.L_7:
        /*0024*/ 	.byte	0x04, 0x12
        /*0026*/ 	.short	(.L_9 - .L_8)
	.align		4
.L_8:
        /*0028*/ 	.word	index@(triton_poi_fused__native_batch_norm_legit_no_training_add_relu_31)
        /*002c*/ 	.word	0x00000000
.L_9:


//--------------------- .nv.info.triton_poi_fused__native_batch_norm_legit_no_training_add_relu_31 --------------------------
	.section	.nv.info.triton_poi_fused__native_batch_norm_legit_no_training_add_relu_31,"",@"SHT_CUDA_INFO"
	.sectionflags	@""
	.align	4


	//----- nvinfo : EIATTR_CUDA_API_VERSION
	.align		4
        /*0000*/ 	.byte	0x04, 0x37
        /*0002*/ 	.short	(.L_11 - .L_10)
.L_10:
        /*0004*/ 	.word	0x0000007c


	//----- nvinfo : EIATTR_KPARAM_INFO
	.align		4
.L_11:
        /*0008*/ 	.byte	0x04, 0x17
        /*000a*/ 	.short	(.L_13 - .L_12)
.L_12:
        /*000c*/ 	.word	0x00000000
        /*0010*/ 	.short	0x000b
        /*0012*/ 	.short	0x0058
        /*0014*/ 	.byte	0x00, 0xf0, 0x11, 0x00


	//----- nvinfo : EIATTR_KPARAM_INFO
	.align		4
.L_13:
        /*0018*/ 	.byte	0x04, 0x17
        /*001a*/ 	.short	(.L_15 - .L_14)
.L_14:
        /*001c*/ 	.word	0x00000000
        /*0020*/ 	.short	0x000a
        /*0022*/ 	.short	0x0050
        /*0024*/ 	.byte	0x00, 0xf4, 0x21, 0x00


	//----- nvinfo : EIATTR_KPARAM_INFO
	.align		4
.L_15:
        /*0028*/ 	.byte	0x04, 0x17
        /*002a*/ 	.short	(.L_17 - .L_16)
.L_16:
        /*002c*/ 	.word	0x00000000
        /*0030*/ 	.short	0x0009
        /*0032*/ 	.short	0x0048
        /*0034*/ 	.byte	0x00, 0xf4, 0x21, 0x00


	//----- nvinfo : EIATTR_KPARAM_INFO
	.align		4
.L_17:
        /*0038*/ 	.byte	0x04, 0x17
        /*003a*/ 	.short	(.L_19 - .L_18)
.L_18:
        /*003c*/ 	.word	0x00000000
        /*0040*/ 	.short	0x0008
        /*0042*/ 	.short	0x0040
        /*0044*/ 	.byte	0x00, 0xf4, 0x21, 0x00


	//----- nvinfo : EIATTR_KPARAM_INFO
	.align		4
.L_19:
        /*0048*/ 	.byte	0x04, 0x17
        /*004a*/ 	.short	(.L_21 - .L_20)
.L_20:
        /*004c*/ 	.word	0x00000000
        /*0050*/ 	.short	0x0007
        /*0052*/ 	.short	0x0038
        /*0054*/ 	.byte	0x00, 0xf4, 0x21, 0x00


	//----- nvinfo : EIATTR_KPARAM_INFO
	.align		4
.L_21:
        /*0058*/ 	.byte	0x04, 0x17
        /*005a*/ 	.short	(.L_23 - .L_22)
.L_22:
        /*005c*/ 	.word	0x00000000
        /*0060*/ 	.short	0x0006
        /*0062*/ 	.short	0x0030
        /*0064*/ 	.byte	0x00, 0xf4, 0x21, 0x00


	//----- nvinfo : EIATTR_KPARAM_INFO
	.align		4
.L_23:
        /*0068*/ 	.byte	0x04, 0x17
        /*006a*/ 	.short	(.L_25 - .L_24)
.L_24:
        /*006c*/ 	.word	0x00000000
        /*0070*/ 	.short	0x0005
        /*0072*/ 	.short	0x0028
        /*0074*/ 	.byte	0x00, 0xf4, 0x21, 0x00


	//----- nvinfo : EIATTR_KPARAM_INFO
	.align		4
.L_25:
        /*0078*/ 	.byte	0x04, 0x17
        /*007a*/ 	.short	(.L_27 - .L_26)
.L_26:
        /*007c*/ 	.word	0x00000000
        /*0080*/ 	.short	0x0004
        /*0082*/ 	.short	0x0020
        /*0084*/ 	.byte	0x00, 0xf4, 0x21, 0x00


	//----- nvinfo : EIATTR_KPARAM_INFO
	.align		4
.L_27:
        /*0088*/ 	.byte	0x04, 0x17
        /*008a*/ 	.short	(.L_29 - .L_28)
.L_28:
        /*008c*/ 	.word	0x00000000
        /*0090*/ 	.short	0x0003
        /*0092*/ 	.short	0x0018
        /*0094*/ 	.byte	0x00, 0xf4, 0x21, 0x00


	//----- nvinfo : EIATTR_KPARAM_INFO
	.align		4
.L_29:
        /*0098*/ 	.byte	0x04, 0x17
        /*009a*/ 	.short	(.L_31 - .L_30)
.L_30:
        /*009c*/ 	.word	0x00000000
        /*00a0*/ 	.short	0x0002
        /*00a2*/ 	.short	0x0010
        /*00a4*/ 	.byte	0x00, 0xf4, 0x21, 0x00


	//----- nvinfo : EIATTR_KPARAM_INFO
	.align		4
.L_31:
        /*00a8*/ 	.byte	0x04, 0x17
        /*00aa*/ 	.short	(.L_33 - .L_32)
.L_32:
        /*00ac*/ 	.word	0x00000000
        /*00b0*/ 	.short	0x0001
        /*00b2*/ 	.short	0x0008
        /*00b4*/ 	.byte	0x00, 0xf4, 0x21, 0x00


	//----- nvinfo : EIATTR_KPARAM_INFO
	.align		4
.L_33:
        /*00b8*/ 	.byte	0x04, 0x17
        /*00ba*/ 	.short	(.L_35 - .L_34)
.L_34:
        /*00bc*/ 	.word	0x00000000
        /*00c0*/ 	.short	0x0000
        /*00c2*/ 	.short	0x0000
        /*00c4*/ 	.byte	0x00, 0xf4, 0x21, 0x00


	//----- nvinfo : EIATTR_SPARSE_MMA_MASK
	.align		4
.L_35:
        /*00c8*/ 	.byte	0x03, 0x50
        /*00ca*/ 	.short	0x0000


	//----- nvinfo : EIATTR_MAXREG_COUNT
	.align		4
        /*00cc*/ 	.byte	0x03, 0x1b
        /*00ce*/ 	.short	0x00ff


	//----- nvinfo : EIATTR_EXIT_INSTR_OFFSETS
	.align		4
        /*00d0*/ 	.byte	0x04, 0x1c
        /*00d2*/ 	.short	(.L_37 - .L_36)


	//   ....[0]....
.L_36:
        /*00d4*/ 	.word	0x000012d0


	//----- nvinfo : EIATTR_REQNTID
	.align		4
.L_37:
        /*00d8*/ 	.byte	0x04, 0x10
        /*00da*/ 	.short	(.L_39 - .L_38)
.L_38:
        /*00dc*/ 	.word	0x00000080
        /*00e0*/ 	.word	0x00000001
        /*00e4*/ 	.word	0x00000001


	//----- nvinfo : EIATTR_CBANK_PARAM_SIZE
	.align		4
.L_39:
        /*00e8*/ 	.byte	0x03, 0x19
        /*00ea*/ 	.short	0x005c


	//----- nvinfo : EIATTR_PARAM_CBANK
	.align		4
        /*00ec*/ 	.byte	0x04, 0x0a
        /*00ee*/ 	.short	(.L_41 - .L_40)
	.align		4
.L_40:
        /*00f0*/ 	.word	index@(.nv.constant0.triton_poi_fused__native_batch_norm_legit_no_training_add_relu_31)
        /*00f4*/ 	.short	0x0210
        /*00f6*/ 	.short	0x005c


	//----- nvinfo : EIATTR_SW_WAR
	.align		4
.L_41:
        /*00f8*/ 	.byte	0x04, 0x36
        /*00fa*/ 	.short	(.L_43 - .L_42)
.L_42:
        /*00fc*/ 	.word	0x00000008
.L_43:


//--------------------- .nv.callgraph             --------------------------
	.section	.nv.callgraph,"",@"SHT_CUDA_CALLGRAPH"
	.align	4
	.sectionentsize	8
	.align		4
        /*0000*/ 	.word	0x00000000
	.align		4
        /*0004*/ 	.word	0xffffffff
	.align		4
        /*0008*/ 	.word	0x00000000
	.align		4
        /*000c*/ 	.word	0xfffffffe
	.align		4
        /*0010*/ 	.word	0x00000000
	.align		4
        /*0014*/ 	.word	0xfffffffd
	.align		4
        /*0018*/ 	.word	0x00000000
	.align		4
        /*001c*/ 	.word	0xfffffffc


//--------------------- .nv.constant4             --------------------------
	.section	.nv.constant4,"a",@progbits
	.align	8
	.align		8
.nv.constant4:
        /*0000*/ 	.dword	_$_str
	.align		8
        /*0008*/ 	.dword	_$_str_$_2


//--------------------- .text.triton_poi_fused__native_batch_norm_legit_no_training_add_relu_31 --------------------------
	.section	.text.triton_poi_fused__native_batch_norm_legit_no_training_add_relu_31,"ax",@progbits
	.align	128
        .global         triton_poi_fused__native_batch_norm_legit_no_training_add_relu_31
        .type           triton_poi_fused__native_batch_norm_legit_no_training_add_relu_31,@function
        .size           triton_poi_fused__native_batch_norm_legit_no_training_add_relu_31,(.L_x_1 - triton_poi_fused__native_batch_norm_legit_no_training_add_relu_31)
        .other          triton_poi_fused__native_batch_norm_legit_no_training_add_relu_31,@"STO_CUDA_ENTRY STV_DEFAULT"
triton_poi_fused__native_batch_norm_legit_no_training_add_relu_31:
.text.triton_poi_fused__native_batch_norm_legit_no_training_add_relu_31:
[----:B------:R-:W-:Y:S01]  /*0000*/  LDC R1, c[0x0][0x28] ;  /* 0x00000a00ff017b82 */ /* 0x000fe20000000800 */
[----:B------:R-:W1:Y:S07]  /*0010*/  S2R R0, SR_TID.X ;  /* 0x0000000000007919 */ /* 0x000e6e0000002100 */
[----:B------:R-:W2:Y:S01]  /*0020*/  LDC.64 R20, c[0x0][0x228] ;  /* 0x00008a00ff147b82 */ /* 0x000ea20000000a00 */
[----:B------:R-:W-:Y:S01]  /*0030*/  ULDC.64 UR4, c[0x0][0x208] ;  /* 0x0000820000047ab9 */ /* 0x000fe20000000a00 */
[----:B------:R-:W3:Y:S06]  /*0040*/  S2R R5, SR_CTAID.X ;  /* 0x0000000000057919 */ /* 0x000eec0000002500 */
[----:B------:R-:W4:Y:S08]  /*0050*/  LDC.64 R30, c[0x0][0x220] ;  /* 0x00008800ff1e7b82 */ /* 0x000f300000000a00 */
[----:B------:R-:W5:Y:S08]  /*0060*/  LDC.64 R28, c[0x0][0x218] ;  /* 0x00008600ff1c7b82 */ /* 0x000f700000000a00 */
[----:B------:R-:W5:Y:S01]  /*0070*/  LDC.64 R42, c[0x0][0x230] ;  /* 0x00008c00ff2a7b82 */ /* 0x000f620000000a00 */
[----:B-1----:R-:W-:-:S07]  /*0080*/  SHF.L.U32 R0, R0, 0x2, RZ ;  /* 0x0000000200007819 */ /* 0x002fce00000006ff */
[----:B------:R-:W1:Y:S01]  /*0090*/  LDC.64 R40, c[0x0][0x238] ;  /* 0x00008e00ff287b82 */ /* 0x000e620000000a00 */
[----:B---3--:R-:W-:Y:S02]  /*00a0*/  SHF.R.S32.HI R3, RZ, 0x15, R5 ;  /* 0x00000015ff037819 */ /* 0x008fe40000011405 */
[----:B------:R-:W-:Y:S02]  /*00b0*/  LOP3.LUT R0, R0, 0x1fc, RZ, 0xc0, !PT ;  /* 0x000001fc00007812 */ /* 0x000fe400078ec0ff */
[----:B------:R-:W-:Y:S02]  /*00c0*/  SGXT R3, R3, 0x1 ;  /* 0x000000010303781a */ /* 0x000fe40000000200 */
[----:B------:R-:W-:-:S04]  /*00d0*/  LEA R0, R5, R0, 0xa ;  /* 0x0000000005007211 */ /* 0x000fc800078e50ff */
[----:B------:R-:W-:-:S04]  /*00e0*/  LEA.HI R2, R3, R0, RZ, 0xc ;  /* 0x0000000003027211 */ /* 0x000fc800078f60ff */
[----:B------:R-:W-:-:S04]  /*00f0*/  LOP3.LUT R5, R2, 0xfffff000, RZ, 0xc0, !PT ;  /* 0xfffff00002057812 */ /* 0x000fc800078ec0ff */
[----:B------:R-:W-:-:S05]  /*0100*/  IADD3 R38, R0, -R5, RZ ;  /* 0x8000000500267210 */ /* 0x000fca0007ffe0ff */
[----:B--2---:R-:W-:-:S06]  /*0110*/  IMAD.WIDE R24, R38, 0x4, R20 ;  /* 0x0000000426187825 */ /* 0x004fcc00078e0214 */
[----:B------:R-:W2:Y:S01]  /*0120*/  LDG.E.EL.128 R24, desc[UR4][R24.64] ;  /* 0x0000000418187981 */ /* 0x000ea2000c2e1d00 */
[----:B----4-:R-:W-:-:S04]  /*0130*/  IMAD.WIDE R16, R38, 0x4, R30 ;  /* 0x0000000426107825 */ /* 0x010fc800078e021e */
[----:B-----5:R-:W-:Y:S02]  /*0140*/  IMAD.WIDE R28, R0, 0x4, R28 ;  /* 0x00000004001c7825 */ /* 0x020fe400078e021c */
[----:B------:R-:W3:Y:S04]  /*0150*/  LDG.E.EL.128 R16, desc[UR4][R16.64] ;  /* 0x0000000410107981 */ /* 0x000ee8000c2e1d00 */
[----:B------:R-:W3:Y:S01]  /*0160*/  LDG.E.128 R8, desc[UR4][R28.64] ;  /* 0x000000041c087981 */ /* 0x000ee2000c1e1d00 */
[----:B0-----:R-:W-:-:S04]  /*0170*/  IMAD.WIDE R4, R38, 0x4, R42 ;  /* 0x0000000426047825 */ /* 0x001fc800078e022a */
[----:B-1----:R-:W-:Y:S02]  /*0180*/  IMAD.WIDE R12, R38, 0x4, R40 ;  /* 0x00000004260c7825 */ /* 0x002fe400078e0228 */
[----:B------:R-:W4:Y:S04]  /*0190*/  LDG.E.EL.128 R4, desc[UR4][R4.64] ;  /* 0x0000000404047981 */ /* 0x000f28000c2e1d00 */
[----:B------:R-:W4:Y:S01]  /*01a0*/  LDG.E.EL.128 R12, desc[UR4][R12.64] ;  /* 0x000000040c0c7981 */ /* 0x000f22000c2e1d00 */
[----:B------:R-:W-:-:S04]  /*01b0*/  IADD3 R2, R0, 0x200, RZ ;  /* 0x0000020000027810 */ /* 0x000fc80007ffe0ff */
[----:B------:R-:W-:-:S04]  /*01c0*/  LEA.HI R3, R3, R2, RZ, 0xc ;  /* 0x0000000203037211 */ /* 0x000fc800078f60ff */
[----:B------:R-:W-:-:S04]  /*01d0*/  LOP3.LUT R37, R3, 0xfffff000, RZ, 0xc0, !PT ;  /* 0xfffff00003257812 */ /* 0x000fc800078ec0ff */
[----:B------:R-:W-:Y:S01]  /*01e0*/  IADD3 R37, R2, -R37, RZ ;  /* 0x8000002502257210 */ /* 0x000fe20007ffe0ff */
[----:B------:R-:W-:-:S04]  /*01f0*/  HFMA2.MMA R2, -RZ, RZ, 1.625, 0 ;  /* 0x3e800000ff027435 */ /* 0x000fc800000001ff */
[----:B------:R-:W-:-:S04]  /*0200*/  IMAD.WIDE R20, R37, 0x4, R20 ;  /* 0x0000000425147825 */ /* 0x000fc800078e0214 */
[----:B------:R-:W-:Y:S02]  /*0210*/  IMAD.WIDE R32, R37, 0x4, R30 ;  /* 0x0000000425207825 */ /* 0x000fe400078e021e */
[----:B------:R-:W5:Y:S04]  /*0220*/  LDG.E.128 R28, desc[UR4][R28.64+0x800] ;  /* 0x000800041c1c7981 */ /* 0x000f68000c1e1d00 */
[----:B------:R-:W5:Y:S01]  /*0230*/  LDG.E.EL.128 R32, desc[UR4][R32.64] ;  /* 0x0000000420207981 */ /* 0x000f62000c2e1d00 */
[----:B--2---:R-:W-:Y:S01]  /*0240*/  FADD R25, R25, 9.9999997473787516356e-06 ;  /* 0x3727c5ac19197421 */ /* 0x004fe20000000000 */
[----:B------:R-:W-:-:S03]  /*0250*/  FADD R23, R24, 9.9999997473787516356e-06 ;  /* 0x3727c5ac18177421 */ /* 0x000fc60000000000 */
[----:B------:R-:W0:Y:S08]  /*0260*/  MUFU.SQRT R24, R25 ;  /* 0x0000001900187308 */ /* 0x000e300000002000 */
[----:B------:R-:W1:Y:S01]  /*0270*/  MUFU.SQRT R22, R23 ;  /* 0x0000001700167308 */ /* 0x000e620000002000 */
[C---:B0-----:R-:W-:Y:S02]  /*0280*/  FSETP.GT.AND P1, PT, R24.reuse, 8.50705917302346158658e+37, PT ;  /* 0x7e8000001800780b */ /* 0x041fe40003f24000 */
[----:B------:R-:W-:-:S02]  /*0290*/  FSETP.GEU.AND P3, PT, R24, 1.175494350822287508e-38, PT ;  /* 0x008000001800780b */ /* 0x000fc40003f6e000 */
[C---:B-1----:R-:W-:Y:S02]  /*02a0*/  FSETP.GT.AND P0, PT, R22.reuse, 8.50705917302346158658e+37, PT ;  /* 0x7e8000001600780b */ /* 0x042fe40003f04000 */
[----:B------:R-:W-:-:S07]  /*02b0*/  FSETP.GEU.AND P2, PT, R22, 1.175494350822287508e-38, PT ;  /* 0x008000001600780b */ /* 0x000fce0003f4e000 */
[----:B------:R-:W-:-:S04]  /*02c0*/  @P1 FMUL R24, R24, 0.25 ;  /* 0x3e80000018181820 */ /* 0x000fc80000400000 */
[----:B------:R-:W-:Y:S01]  /*02d0*/  @!P3 FMUL R24, R24, 16777216 ;  /* 0x4b8000001818b820 */ /* 0x000fe20000400000 */
[----:B------:R-:W-:-:S04]  /*02e0*/  @P0 FMUL R22, R22, 0.25 ;  /* 0x3e80000016160820 */ /* 0x000fc80000400000 */
[----:B------:R-:W-:Y:S01]  /*02f0*/  @!P2 FMUL R22, R22, 16777216 ;  /* 0x4b8000001616a820 */ /* 0x000fe20000400000 */
[----:B------:R-:W-:Y:S01]  /*0300*/  MUFU.RCP R24, R24 ;  /* 0x0000001800187308 */ /* 0x000fe20000001000 */
[----:B---3--:R-:W-:Y:S01]  /*0310*/  FADD R8, R8, -R16 ;  /* 0x8000001008087221 */ /* 0x008fe20000000000 */
[----:B------:R-:W-:-:S06]  /*0320*/  FADD R9, R9, -R17 ;  /* 0x8000001109097221 */ /* 0x000fcc0000000000 */
[----:B------:R0:W1:Y:S01]  /*0330*/  MUFU.RCP R3, R22 ;  /* 0x0000001600037308 */ /* 0x0000620000001000 */
[C---:B------:R-:W-:Y:S02]  /*0340*/  FSEL R16, R2.reuse, 1, P0 ;  /* 0x3f80000002107808 */ /* 0x040fe40000000000 */
[----:B------:R-:W-:-:S03]  /*0350*/  FSEL R17, R2, 1, P1 ;  /* 0x3f80000002117808 */ /* 0x000fc60000800000 */
[----:B------:R-:W-:Y:S02]  /*0360*/  @!P2 FMUL R16, R16, 16777216 ;  /* 0x4b8000001010a820 */ /* 0x000fe40000400000 */
[----:B------:R-:W-:Y:S01]  /*0370*/  @!P3 FMUL R17, R17, 16777216 ;  /* 0x4b8000001111b820 */ /* 0x000fe20000400000 */
[----:B0-----:R-:W2:Y:S01]  /*0380*/  LDG.E.EL.128 R20, desc[UR4][R20.64] ;  /* 0x0000000414147981 */ /* 0x001ea2000c2e1d00 */
[----:B------:R-:W-:Y:S01]  /*0390*/  FADD R27, R27, 9.9999997473787516356e-06 ;  /* 0x3727c5ac1b1b7421 */ /* 0x000fe20000000000 */
[----:B-1----:R-:W-:Y:S01]  /*03a0*/  FMUL R3, R3, R16 ;  /* 0x0000001003037220 */ /* 0x002fe20000400000 */
[----:B------:R-:W-:Y:S01]  /*03b0*/  FMUL R16, R24, R17 ;  /* 0x0000001118107220 */ /* 0x000fe20000400000 */
[----:B------:R-:W-:Y:S02]  /*03c0*/  FADD R17, R26, 9.9999997473787516356e-06 ;  /* 0x3727c5ac1a117421 */ /* 0x000fe40000000000 */
[----:B------:R-:W0:Y:S08]  /*03d0*/  MUFU.SQRT R26, R27 ;  /* 0x0000001b001a7308 */ /* 0x000e300000002000 */
[----:B------:R-:W1:Y:S01]  /*03e0*/  MUFU.SQRT R25, R17 ;  /* 0x0000001100197308 */ /* 0x000e620000002000 */
[----:B0-----:R-:W-:-:S02]  /*03f0*/  FSETP.GT.AND P1, PT, R26, 8.50705917302346158658e+37, PT ;  /* 0x7e8000001a00780b */ /* 0x001fc40003f24000 */
[----:B------:R-:W-:Y:S02]  /*0400*/  FSETP.GEU.AND P3, PT, R26, 1.175494350822287508e-38, PT ;  /* 0x008000001a00780b */ /* 0x000fe40003f6e000 */
[C---:B-1----:R-:W-:Y:S02]  /*0410*/  FSETP.GT.AND P0, PT, R25.reuse, 8.50705917302346158658e+37, PT ;  /* 0x7e8000001900780b */ /* 0x042fe40003f04000 */
[----:B------:R-:W-:-:S07]  /*0420*/  FSETP.GEU.AND P2, PT, R25, 1.175494350822287508e-38, PT ;  /* 0x008000001900780b */ /* 0x000fce0003f4e000 */
[----:B------:R-:W-:-:S04]  /*0430*/  @P1 FMUL R26, R26, 0.25 ;  /* 0x3e8000001a1a1820 */ /* 0x000fc80000400000 */
[----:B------:R-:W-:Y:S01]  /*0440*/  @P0 FMUL R25, R25, 0.25 ;  /* 0x3e80000019190820 */ /* 0x000fe20000400000 */
[----:B------:R-:W-:-:S03]  /*0450*/  @!P3 FMUL R26, R26, 16777216 ;  /* 0x4b8000001a1ab820 */ /* 0x000fc60000400000 */
[----:B------:R-:W-:Y:S01]  /*0460*/  @!P2 FMUL R25, R25, 16777216 ;  /* 0x4b8000001919a820 */ /* 0x000fe20000400000 */
[----:B------:R-:W-:Y:S01]  /*0470*/  FMUL R3, R3, R8 ;  /* 0x0000000803037220 */ /* 0x000fe20000400000 */
[----:B------:R-:W-:Y:S01]  /*0480*/  FMUL R16, R16, R9 ;  /* 0x0000000910107220 */ /* 0x000fe20000400000 */
[----:B------:R-:W0:Y:S02]  /*0490*/  MUFU.RCP R24, R26 ;  /* 0x0000001a00187308 */ /* 0x000e240000001000 */
[----:B----4-:R-:W-:Y:S01]  /*04a0*/  FFMA R3, R4, R3, R12 ;  /* 0x0000000304037223 */ /* 0x010fe2000000000c */
[----:B------:R-:W-:Y:S01]  /*04b0*/  FFMA R36, R5, R16, R13 ;  /* 0x0000001005247223 */ /* 0x000fe2000000000d */
[----:B------:R-:W-:-:S04]  /*04c0*/  FADD R4, R10, -R18 ;  /* 0x800000120a047221 */ /* 0x000fc80000000000 */
[----:B------:R-:W1:Y:S01]  /*04d0*/  MUFU.RCP R25, R25 ;  /* 0x0000001900197308 */ /* 0x000e620000001000 */
[----:B------:R-:W-:Y:S01]  /*04e0*/  FADD R5, R11, -R19 ;  /* 0x800000130b057221 */ /* 0x000fe20000000000 */
[C---:B------:R-:W-:Y:S02]  /*04f0*/  FSEL R10, R2.reuse, 1, P0 ;  /* 0x3f800000020a7808 */ /* 0x040fe40000000000 */
[----:B------:R-:W-:Y:S01]  /*0500*/  FSEL R11, R2, 1, P1 ;  /* 0x3f800000020b7808 */ /* 0x000fe20000800000 */
[----:B------:R-:W-:-:S04]  /*0510*/  IMAD.WIDE R8, R37, 0x4, R42 ;  /* 0x0000000425087825 */ /* 0x000fc800078e022a */
[----:B------:R-:W-:Y:S01]  /*0520*/  @!P2 FMUL R10, R10, 16777216 ;  /* 0x4b8000000a0aa820 */ /* 0x000fe20000400000 */
[----:B------:R-:W3:Y:S01]  /*0530*/  LDC.64 R42, c[0x0][0x250] ;  /* 0x00009400ff2a7b82 */ /* 0x000ee20000000a00 */
[----:B------:R-:W-:Y:S01]  /*0540*/  @!P3 FMUL R11, R11, 16777216 ;  /* 0x4b8000000b0bb820 */ /* 0x000fe20000400000 */
[----:B------:R-:W-:-:S04]  /*0550*/  IMAD.WIDE R16, R37, 0x4, R40 ;  /* 0x0000000425107825 */ /* 0x000fc800078e0228 */
[----:B0-----:R-:W-:Y:S01]  /*0560*/  FMUL R24, R24, R11 ;  /* 0x0000000b18187220 */ /* 0x001fe20000400000 */
[----:B-1----:R-:W-:Y:S01]  /*0570*/  FMUL R25, R25, R10 ;  /* 0x0000000a19197220 */ /* 0x002fe20000400000 */
[----:B------:R-:W4:Y:S01]  /*0580*/  LDG.E.EL.128 R16, desc[UR4][R16.64] ;  /* 0x0000000410107981 */ /* 0x000f22000c2e1d00 */
[----:B------:R-:W0:Y:S03]  /*0590*/  LDC.64 R40, c[0x0][0x248] ;  /* 0x00009200ff287b82 */ /* 0x000e260000000a00 */
[----:B------:R-:W4:Y:S01]  /*05a0*/  LDG.E.EL.128 R8, desc[UR4][R8.64] ;  /* 0x0000000408087981 */ /* 0x000f22000c2e1d00 */
[----:B------:R-:W-:Y:S01]  /*05b0*/  FMUL R25, R25, R4 ;  /* 0x0000000419197220 */ /* 0x000fe20000400000 */
[----:B------:R-:W-:-:S03]  /*05c0*/  FMUL R24, R24, R5 ;  /* 0x0000000518187220 */ /* 0x000fc60000400000 */
[----:B------:R-:W1:Y:S01]  /*05d0*/  LDC.64 R4, c[0x0][0x240] ;  /* 0x00009000ff047b82 */ /* 0x000e620000000a00 */
[----:B-----5:R-:W-:Y:S01]  /*05e0*/  FADD R30, R30, -R34 ;  /* 0x800000221e1e7221 */ /* 0x020fe20000000000 */
[----:B------:R-:W-:Y:S01]  /*05f0*/  FADD R28, R28, -R32 ;  /* 0x800000201c1c7221 */ /* 0x000fe20000000000 */
[----:B------:R-:W-:Y:S01]  /*0600*/  FADD R33, R29, -R33 ;  /* 0x800000211d217221 */ /* 0x000fe20000000000 */
[----:B--2---:R-:W-:Y:S01]  /*0610*/  FADD R22, R22, 9.9999997473787516356e-06 ;  /* 0x3727c5ac16167421 */ /* 0x004fe20000000000 */
[----:B------:R-:W-:Y:S01]  /*0620*/  FADD R20, R20, 9.9999997473787516356e-06 ;  /* 0x3727c5ac14147421 */ /* 0x000fe20000000000 */
[----:B------:R-:W-:Y:S02]  /*0630*/  FADD R21, R21, 9.9999997473787516356e-06 ;  /* 0x3727c5ac15157421 */ /* 0x000fe40000000000 */
[----:B------:R-:W2:Y:S08]  /*0640*/  MUFU.SQRT R13, R22 ;  /* 0x00000016000d7308 */ /* 0x000eb00000002000 */
[----:B------:R-:W5:Y:S08]  /*0650*/  MUFU.SQRT R26, R20 ;  /* 0x00000014001a7308 */ /* 0x000f700000002000 */
[----:B------:R-:W0:Y:S01]  /*0660*/  MUFU.SQRT R12, R21 ;  /* 0x00000015000c7308 */ /* 0x000e220000002000 */
[----:B--2---:R-:W-:-:S02]  /*0670*/  FSETP.GT.AND P2, PT, R13, 8.50705917302346158658e+37, PT ;  /* 0x7e8000000d00780b */ /* 0x004fc40003f44000 */
[----:B------:R-:W-:Y:S02]  /*0680*/  FSETP.GEU.AND P5, PT, R13, 1.175494350822287508e-38, PT ;  /* 0x008000000d00780b */ /* 0x000fe40003fae000 */
[C---:B-----5:R-:W-:Y:S02]  /*0690*/  FSETP.GT.AND P0, PT, R26.reuse, 8.50705917302346158658e+37, PT ;  /* 0x7e8000001a00780b */ /* 0x060fe40003f04000 */
[----:B------:R-:W-:Y:S02]  /*06a0*/  FSETP.GEU.AND P3, PT, R26, 1.175494350822287508e-38, PT ;  /* 0x008000001a00780b */ /* 0x000fe40003f6e000 */
[C---:B0-----:R-:W-:Y:S02]  /*06b0*/  FSETP.GT.AND P1, PT, R12.reuse, 8.50705917302346158658e+37, PT ;  /* 0x7e8000000c00780b */ /* 0x041fe40003f24000 */
[----:B------:R-:W-:-:S03]  /*06c0*/  FSETP.GEU.AND P4, PT, R12, 1.175494350822287508e-38, PT ;  /* 0x008000000c00780b */ /* 0x000fc60003f8e000 */
[----:B------:R-:W-:-:S04]  /*06d0*/  @P2 FMUL R13, R13, 0.25 ;  /* 0x3e8000000d0d2820 */ /* 0x000fc80000400000 */
[----:B------:R-:W-:Y:S01]  /*06e0*/  @P0 FMUL R26, R26, 0.25 ;  /* 0x3e8000001a1a0820 */ /* 0x000fe20000400000 */
[----:B------:R-:W-:Y:S01]  /*06f0*/  @!P5 FMUL R13, R13, 16777216 ;  /* 0x4b8000000d0dd820 */ /* 0x000fe20000400000 */
[----:B------:R-:W-:Y:S02]  /*0700*/  FFMA R20, R6, R25, R14 ;  /* 0x0000001906147223 */ /* 0x000fe4000000000e */
[----:B------:R-:W-:Y:S01]  /*0710*/  @!P3 FMUL R26, R26, 16777216 ;  /* 0x4b8000001a1ab820 */ /* 0x000fe20000400000 */
[----:B------:R-:W-:Y:S01]  /*0720*/  @P1 FMUL R12, R12, 0.25 ;  /* 0x3e8000000c0c1820 */ /* 0x000fe20000400000 */
[----:B------:R-:W0:Y:S03]  /*0730*/  MUFU.RCP R25, R13 ;  /* 0x0000000d00197308 */ /* 0x000e260000001000 */
[----:B------:R-:W-:Y:S01]  /*0740*/  @!P4 FMUL R12, R12, 16777216 ;  /* 0x4b8000000c0cc820 */ /* 0x000fe20000400000 */
[----:B------:R-:W-:-:S04]  /*0750*/  FSEL R14, R2, 1, P2 ;  /* 0x3f800000020e7808 */ /* 0x000fc80001000000 */
[----:B------:R-:W2:Y:S01]  /*0760*/  MUFU.RCP R22, R26 ;  /* 0x0000001a00167308 */ /* 0x000ea20000001000 */
[----:B------:R-:W-:Y:S01]  /*0770*/  FFMA R21, R7, R24, R15 ;  /* 0x0000001807157223 */ /* 0x000fe2000000000f */
[----:B------:R-:W-:Y:S01]  /*0780*/  FSEL R7, R2, 1, P0 ;  /* 0x3f80000002077808 */ /* 0x000fe20000000000 */
[----:B------:R-:W-:-:S05]  /*0790*/  @!P5 FMUL R14, R14, 16777216 ;  /* 0x4b8000000e0ed820 */ /* 0x000fca0000400000 */
[----:B------:R-:W5:Y:S01]  /*07a0*/  MUFU.RCP R12, R12 ;  /* 0x0000000c000c7308 */ /* 0x000f620000001000 */
[----:B------:R-:W-:Y:S01]  /*07b0*/  FSEL R15, R2, 1, P1 ;  /* 0x3f800000020f7808 */ /* 0x000fe20000800000 */
[----:B------:R-:W-:Y:S01]  /*07c0*/  @!P3 FMUL R7, R7, 16777216 ;  /* 0x4b8000000707b820 */ /* 0x000fe20000400000 */
[----:B0-----:R-:W-:-:S03]  /*07d0*/  FMUL R25, R25, R14 ;  /* 0x0000000e19197220 */ /* 0x001fc60000400000 */
[----:B------:R-:W-:Y:S01]  /*07e0*/  @!P4 FMUL R15, R15, 16777216 ;  /* 0x4b8000000f0fc820 */ /* 0x000fe20000400000 */
[----:B--2---:R-:W-:Y:S01]  /*07f0*/  FMUL R7, R22, R7 ;  /* 0x0000000716077220 */ /* 0x004fe20000400000 */
[----:B------:R-:W-:Y:S02]  /*0800*/  FMUL R25, R25, R30 ;  /* 0x0000001e19197220 */ /* 0x000fe40000400000 */
[----:B-----5:R-:W-:Y:S01]  /*0810*/  FMUL R22, R12, R15 ;  /* 0x0000000f0c167220 */ /* 0x020fe20000400000 */
[----:B------:R-:W-:Y:S01]  /*0820*/  FMUL R15, R7, R28 ;  /* 0x0000001c070f7220 */ /* 0x000fe20000400000 */
[----:B------:R-:W-:-:S04]  /*0830*/  IMAD.WIDE R6, R38, 0x4, R40 ;  /* 0x0000000426067825 */ /* 0x000fc800078e0228 */
[----:B----4-:R-:W-:Y:S01]  /*0840*/  FFMA R10, R10, R25, R18 ;  /* 0x000000190a0a7223 */ /* 0x010fe20000000012 */
[----:B-1----:R-:W-:-:S04]  /*0850*/  IMAD.WIDE R28, R0, 0x4, R4 ;  /* 0x00000004001c7825 */ /* 0x002fc800078e0204 */
[----:B------:R-:W-:Y:S01]  /*0860*/  FFMA R8, R8, R15, R16 ;  /* 0x0000000f08087223 */ /* 0x000fe20000000010 */
[----:B------:R-:W2:Y:S01]  /*0870*/  LDG.E.EL.128 R4, desc[UR4][R6.64] ;  /* 0x0000000406047981 */ /* 0x000ea2000c2e1d00 */
[----:B---3--:R-:W-:-:S03]  /*0880*/  IMAD.WIDE R24, R38, 0x4, R42 ;  /* 0x0000000426187825 */ /* 0x008fc600078e022a */
[----:B------:R-:W2:Y:S04]  /*0890*/  LDG.E.128 R12, desc[UR4][R28.64] ;  /* 0x000000041c0c7981 */ /* 0x000ea8000c1e1d00 */
[----:B------:R-:W3:Y:S01]  /*08a0*/  LDG.E.EL.128 R24, desc[UR4][R24.64] ;  /* 0x0000000418187981 */ /* 0x000ee2000c2e1d00 */
[----:B------:R-:W-:Y:S01]  /*08b0*/  FMUL R22, R22, R33 ;  /* 0x0000002116167220 */ /* 0x000fe20000400000 */
[----:B------:R-:W-:-:S04]  /*08c0*/  IMAD.WIDE R32, R37, 0x4, R40 ;  /* 0x0000000425207825 */ /* 0x000fc800078e0228 */
[----:B------:R-:W-:Y:S02]  /*08d0*/  FADD R16, R31, -R35 ;  /* 0x800000231f107221 */ /* 0x000fe40000000000 */
[----:B------:R-:W4:Y:S04]  /*08e0*/  LDG.E.128 R28, desc[UR4][R28.64+0x800] ;  /* 0x000800041c1c7981 */ /* 0x000f28000c1e1d00 */
[----:B------:R-:W4:Y:S01]  /*08f0*/  LDG.E.EL.128 R32, desc[UR4][R32.64] ;  /* 0x0000000420207981 */ /* 0x000f22000c2e1d00 */
[----:B------:R-:W-:Y:S01]  /*0900*/  FFMA R9, R9, R22, R17 ;  /* 0x0000001609097223 */ /* 0x000fe20000000011 */
[----:B--2---:R-:W-:Y:S01]  /*0910*/  FADD R5, R13, -R5 ;  /* 0x800000050d057221 */ /* 0x004fe20000000000 */
[----:B------:R-:W-:Y:S01]  /*0920*/  FADD R4, R12, -R4 ;  /* 0x800000040c047221 */ /* 0x000fe20000000000 */
[----:B---3--:R-:W-:Y:S01]  /*0930*/  FADD R13, R24, 9.9999997473787516356e-06 ;  /* 0x3727c5ac180d7421 */ /* 0x008fe20000000000 */
[----:B------:R-:W-:-:S05]  /*0940*/  FADD R12, R25, 9.9999997473787516356e-06 ;  /* 0x3727c5ac190c7421 */ /* 0x000fca0000000000 */
[----:B------:R-:W0:Y:S01]  /*0950*/  MUFU.SQRT R13, R13 ;  /* 0x0000000d000d7308 */ /* 0x000e220000002000 */
[----:B------:R-:W-:Y:S01]  /*0960*/  FADD R26, R26, 9.9999997473787516356e-06 ;  /* 0x3727c5ac1a1a7421 */ /* 0x000fe20000000000 */
[----:B------:R-:W-:-:S06]  /*0970*/  FADD R27, R27, 9.9999997473787516356e-06 ;  /* 0x3727c5ac1b1b7421 */ /* 0x000fcc0000000000 */
[----:B------:R-:W1:Y:S01]  /*0980*/  MUFU.SQRT R12, R12 ;  /* 0x0000000c000c7308 */ /* 0x000e620000002000 */
[----:B------:R-:W-:Y:S01]  /*0990*/  FADD R6, R14, -R6 ;  /* 0x800000060e067221 */ /* 0x000fe20000000000 */
[----:B------:R-:W-:-:S06]  /*09a0*/  FADD R7, R15, -R7 ;  /* 0x800000070f077221 */ /* 0x000fcc0000000000 */
[----:B------:R-:W2:Y:S01]  /*09b0*/  MUFU.SQRT R14, R26 ;  /* 0x0000001a000e7308 */ /* 0x000ea20000002000 */
[----:B0-----:R-:W-:-:S07]  /*09c0*/  FSETP.GT.AND P6, PT, R13, 8.50705917302346158658e+37, PT ;  /* 0x7e8000000d00780b */ /* 0x001fce0003fc4000 */
[----:B------:R0:W3:Y:S01]  /*09d0*/  MUFU.SQRT R15, R27 ;  /* 0x0000001b000f7308 */ /* 0x0000e20000002000 */
[C---:B-1----:R-:W-:Y:S02]  /*09e0*/  FSETP.GT.AND P5, PT, R12.reuse, 8.50705917302346158658e+37, PT ;  /* 0x7e8000000c00780b */ /* 0x042fe40003fa4000 */
[----:B------:R-:W-:Y:S02]  /*09f0*/  FSETP.GEU.AND P3, PT, R12, 1.175494350822287508e-38, PT ;  /* 0x008000000c00780b */ /* 0x000fe40003f6e000 */
[C---:B------:R-:W-:Y:S02]  /*0a00*/  FSETP.GEU.AND P4, PT, R13.reuse, 1.175494350822287508e-38, PT ;  /* 0x008000000d00780b */ /* 0x040fe40003f8e000 */
[----:B--2---:R-:W-:Y:S01]  /*0a10*/  FSETP.GT.AND P2, PT, R14, 8.50705917302346158658e+37, PT ;  /* 0x7e8000000e00780b */ /* 0x004fe20003f44000 */
[----:B------:R-:W-:Y:S01]  /*0a20*/  @P6 FMUL R13, R13, 0.25 ;  /* 0x3e8000000d0d6820 */ /* 0x000fe20000400000 */
[----:B------:R-:W-:Y:S01]  /*0a30*/  FSEL R24, R2, 1, P6 ;  /* 0x3f80000002187808 */ /* 0x000fe20003000000 */
[----:B----4-:R-:W-:Y:S01]  /*0a40*/  FADD R17, R28, -R32 ;  /* 0x800000201c117221 */ /* 0x010fe20000000000 */
[----:B------:R-:W-:Y:S01]  /*0a50*/  FSETP.GEU.AND P1, PT, R14, 1.175494350822287508e-38, PT ;  /* 0x008000000e00780b */ /* 0x000fe20003f2e000 */
[----:B------:R-:W-:Y:S01]  /*0a60*/  FADD R22, R30, -R34 ;  /* 0x800000221e167221 */ /* 0x000fe20000000000 */
[----:B------:R-:W-:Y:S01]  /*0a70*/  FADD R39, R31, -R35 ;  /* 0x800000231f277221 */ /* 0x000fe20000000000 */
[----:B0-----:R-:W0:Y:S01]  /*0a80*/  LDC.64 R26, c[0x0][0x258] ;  /* 0x00009600ff1a7b82 */ /* 0x001e220000000a00 */
[C---:B---3--:R-:W-:Y:S01]  /*0a90*/  FSETP.GT.AND P0, PT, R15.reuse, 8.50705917302346158658e+37, PT ;  /* 0x7e8000000f00780b */ /* 0x048fe20003f04000 */
[----:B------:R-:W-:Y:S01]  /*0aa0*/  @P5 FMUL R12, R12, 0.25 ;  /* 0x3e8000000c0c5820 */ /* 0x000fe20000400000 */
[----:B------:R-:W-:-:S03]  /*0ab0*/  FSETP.GEU.AND P6, PT, R15, 1.175494350822287508e-38, PT ;  /* 0x008000000f00780b */ /* 0x000fc60003fce000 */
[----:B------:R-:W-:Y:S01]  /*0ac0*/  @!P3 FMUL R12, R12, 16777216 ;  /* 0x4b8000000c0cb820 */ /* 0x000fe20000400000 */
[----:B------:R-:W-:Y:S01]  /*0ad0*/  @P2 FMUL R14, R14, 0.25 ;  /* 0x3e8000000e0e2820 */ /* 0x000fe20000400000 */
[----:B------:R-:W-:Y:S01]  /*0ae0*/  @!P4 FMUL R13, R13, 16777216 ;  /* 0x4b8000000d0dc820 */ /* 0x000fe20000400000 */
[----:B------:R-:W-:Y:S01]  /*0af0*/  FSEL R25, R2, 1, P5 ;  /* 0x3f80000002197808 */ /* 0x000fe20002800000 */
[----:B------:R1:W2:Y:S01]  /*0b00*/  MUFU.RCP R28, R12 ;  /* 0x0000000c001c7308 */ /* 0x0002a20000001000 */
[----:B------:R-:W3:Y:S03]  /*0b10*/  LDC.64 R30, c[0x0][0x260] ;  /* 0x00009800ff1e7b82 */ /* 0x000ee60000000a00 */
[----:B------:R-:W-:Y:S01]  /*0b20*/  @P0 FMUL R15, R15, 0.25 ;  /* 0x3e8000000f0f0820 */ /* 0x000fe20000400000 */
[----:B------:R-:W-:-:S03]  /*0b30*/  @!P1 FMUL R14, R14, 16777216 ;  /* 0x4b8000000e0e9820 */ /* 0x000fc60000400000 */
[----:B------:R-:W-:Y:S01]  /*0b40*/  @!P6 FMUL R15, R15, 16777216 ;  /* 0x4b8000000f0fe820 */ /* 0x000fe20000400000 */
[----:B------:R-:W4:Y:S01]  /*0b50*/  MUFU.RCP R13, R13 ;  /* 0x0000000d000d7308 */ /* 0x000f220000001000 */
[----:B------:R-:W-:Y:S01]  /*0b60*/  @!P3 FMUL R25, R25, 16777216 ;  /* 0x4b8000001919b820 */ /* 0x000fe20000400000 */
[----:B-1----:R-:W-:-:S06]  /*0b70*/  FSEL R12, R2, 1, P0 ;  /* 0x3f800000020c7808 */ /* 0x002fcc0000000000 */
[----:B------:R-:W1:Y:S01]  /*0b80*/  MUFU.RCP R14, R14 ;  /* 0x0000000e000e7308 */ /* 0x000e620000001000 */
[----:B--2---:R-:W-:Y:S01]  /*0b90*/  FMUL R28, R28, R25 ;  /* 0x000000191c1c7220 */ /* 0x004fe20000400000 */
[----:B------:R-:W-:-:S06]  /*0ba0*/  FSEL R25, R2, 1, P2 ;  /* 0x3f80000002197808 */ /* 0x000fcc0001000000 */
[----:B------:R-:W2:Y:S01]  /*0bb0*/  MUFU.RCP R15, R15 ;  /* 0x0000000f000f7308 */ /* 0x000ea20000001000 */
[----:B------:R-:W-:Y:S01]  /*0bc0*/  @!P4 FMUL R24, R24, 16777216 ;  /* 0x4b8000001818c820 */ /* 0x000fe20000400000 */
[----:B------:R-:W-:Y:S01]  /*0bd0*/  @!P1 FMUL R25, R25, 16777216 ;  /* 0x4b80000019199820 */ /* 0x000fe20000400000 */
[----:B------:R-:W-:Y:S02]  /*0be0*/  @!P6 FMUL R12, R12, 16777216 ;  /* 0x4b8000000c0ce820 */ /* 0x000fe40000400000 */
[----:B----4-:R-:W-:Y:S01]  /*0bf0*/  FMUL R13, R13, R24 ;  /* 0x000000180d0d7220 */ /* 0x010fe20000400000 */
[----:B-1----:R-:W-:-:S03]  /*0c00*/  FMUL R41, R14, R25 ;  /* 0x000000190e297220 */ /* 0x002fc60000400000 */
[----:B------:R-:W-:Y:S01]  /*0c10*/  FMUL R25, R13, R4 ;  /* 0x000000040d197220 */ /* 0x000fe20000400000 */
[----:B------:R-:W-:Y:S01]  /*0c20*/  FMUL R41, R41, R6 ;  /* 0x0000000629297220 */ /* 0x000fe20000400000 */
[----:B--2---:R-:W-:Y:S01]  /*0c30*/  FMUL R40, R15, R12 ;  /* 0x0000000c0f287220 */ /* 0x004fe20000400000 */
[----:B---3--:R-:W-:-:S04]  /*0c40*/  IMAD.WIDE R12, R38, 0x4, R30 ;  /* 0x00000004260c7825 */ /* 0x008fc800078e021e */
[----:B------:R-:W-:Y:S01]  /*0c50*/  FMUL R40, R40, R7 ;  /* 0x0000000728287220 */ /* 0x000fe20000400000 */
[----:B0-----:R-:W-:-:S04]  /*0c60*/  IMAD.WIDE R6, R38, 0x4, R26 ;  /* 0x0000000426067825 */ /* 0x001fc800078e021a */
[----:B------:R-:W-:Y:S01]  /*0c70*/  FMUL R28, R28, R5 ;  /* 0x000000051c1c7220 */ /* 0x000fe20000400000 */
[----:B------:R-:W2:Y:S04]  /*0c80*/  LDG.E.EL.128 R12, desc[UR4][R12.64] ;  /* 0x000000040c0c7981 */ /* 0x000ea8000c2e1d00 */
[----:B------:R-:W2:Y:S01]  /*0c90*/  LDG.E.EL.128 R4, desc[UR4][R6.64] ;  /* 0x0000000406047981 */ /* 0x000ea2000c2e1d00 */
[----:B------:R-:W-:-:S04]  /*0ca0*/  IMAD.WIDE R44, R37, 0x4, R42 ;  /* 0x00000004252c7825 */ /* 0x000fc800078e022a */
[----:B------:R-:W-:-:S04]  /*0cb0*/  IMAD.WIDE R42, R37, 0x4, R26 ;  /* 0x00000004252a7825 */ /* 0x000fc800078e021a */
[----:B------:R-:W-:Y:S01]  /*0cc0*/  FADD R18, R29, -R33 ;  /* 0x800000211d127221 */ /* 0x000fe20000000000 */
[----:B------:R-:W-:-:S06]  /*0cd0*/  IMAD.WIDE R32, R37, 0x4, R30 ;  /* 0x0000000425207825 */ /* 0x000fcc00078e021e */
[----:B------:R-:W3:Y:S01]  /*0ce0*/  LDG.E.EL.128 R32, desc[UR4][R32.64] ;  /* 0x0000000420207981 */ /* 0x000ee2000c2e1d00 */
[----:B--2---:R-:W-:-:S03]  /*0cf0*/  FFMA R4, R4, R25, R12 ;  /* 0x0000001904047223 */ /* 0x004fc6000000000c */
[----:B------:R-:W2:Y:S01]  /*0d00*/  LDG.E.EL.128 R24, desc[UR4][R44.64] ;  /* 0x000000042c187981 */ /* 0x000ea2000c2e1d00 */
[----:B------:R-:W-:-:S03]  /*0d10*/  FFMA R5, R5, R28, R13 ;  /* 0x0000001c05057223 */ /* 0x000fc6000000000d */
[----:B------:R-:W3:Y:S01]  /*0d20*/  LDG.E.EL.128 R28, desc[UR4][R42.64] ;  /* 0x000000042a1c7981 */ /* 0x000ee2000c2e1d00 */
[----:B------:R-:W-:Y:S01]  /*0d30*/  FFMA R40, R7, R40, R15 ;  /* 0x0000002807287223 */ /* 0x000fe2000000000f */
[----:B------:R-:W-:Y:S01]  /*0d40*/  FFMA R41, R6, R41, R14 ;  /* 0x0000002906297223 */ /* 0x000fe2000000000e */
[----:B------:R-:W-:-:S04]  /*0d50*/  FADD R23, R23, 9.9999997473787516356e-06 ;  /* 0x3727c5ac17177421 */ /* 0x000fc80000000000 */
[----:B------:R-:W-:Y:S01]  /*0d60*/  MUFU.SQRT R14, R23 ;  /* 0x00000017000e7308 */ /* 0x000fe20000002000 */
[----:B------:R-:W-:Y:S01]  /*0d70*/  FSETP.GEU.AND P6, PT, R36, -R5, PT ;  /* 0x800000052400720b */ /* 0x000fe20003fce000 */
[----:B------:R-:W-:-:S05]  /*0d80*/  FADD R5, R5, R36 ;  /* 0x0000002405057221 */ /* 0x000fca0000000000 */
[----:B------:R-:W-:Y:S01]  /*0d90*/  FSEL R5, R5, RZ, P6 ;  /* 0x000000ff05057208 */ /* 0x000fe20003000000 */
[----:B--2---:R-:W-:-:S04]  /*0da0*/  FADD R24, R24, 9.9999997473787516356e-06 ;  /* 0x3727c5ac18187421 */ /* 0x004fc80000000000 */
[----:B------:R-:W0:Y:S01]  /*0db0*/  MUFU.SQRT R13, R24 ;  /* 0x00000018000d7308 */ /* 0x000e220000002000 */
[----:B------:R-:W-:-:S07]  /*0dc0*/  FADD R25, R25, 9.9999997473787516356e-06 ;  /* 0x3727c5ac19197421 */ /* 0x000fce0000000000 */
[----:B------:R-:W1:Y:S01]  /*0dd0*/  MUFU.SQRT R7, R25 ;  /* 0x0000001900077308 */ /* 0x000e620000002000 */
[C---:B0-----:R-:W-:Y:S02]  /*0de0*/  FSETP.GT.AND P1, PT, R13.reuse, 8.50705917302346158658e+37, PT ;  /* 0x7e8000000d00780b */ /* 0x041fe40003f24000 */
[----:B------:R-:W-:Y:S02]  /*0df0*/  FSETP.GEU.AND P3, PT, R13, 1.175494350822287508e-38, PT ;  /* 0x008000000d00780b */ /* 0x000fe40003f6e000 */
[C---:B-1----:R-:W-:Y:S02]  /*0e00*/  FSETP.GT.AND P2, PT, R7.reuse, 8.50705917302346158658e+37, PT ;  /* 0x7e8000000700780b */ /* 0x042fe40003f44000 */
[----:B------:R-:W-:-:S07]  /*0e10*/  FSETP.GEU.AND P4, PT, R7, 1.175494350822287508e-38, PT ;  /* 0x008000000700780b */ /* 0x000fce0003f8e000 */
[----:B------:R-:W-:Y:S01]  /*0e20*/  @P1 FMUL R13, R13, 0.25 ;  /* 0x3e8000000d0d1820 */ /* 0x000fe20000400000 */
[----:B------:R-:W-:-:S03]  /*0e30*/  FADD R26, R26, 9.9999997473787516356e-06 ;  /* 0x3727c5ac1a1a7421 */ /* 0x000fc60000000000 */
[----:B------:R-:W-:Y:S01]  /*0e40*/  @!P3 FMUL R13, R13, 16777216 ;  /* 0x4b8000000d0db820 */ /* 0x000fe20000400000 */
[----:B------:R-:W0:Y:S01]  /*0e50*/  MUFU.SQRT R12, R26 ;  /* 0x0000001a000c7308 */ /* 0x000e220000002000 */
[----:B------:R-:W-:Y:S01]  /*0e60*/  FSEL R15, R2, 1, P1 ;  /* 0x3f800000020f7808 */ /* 0x000fe20000800000 */
[----:B------:R-:W-:-:S06]  /*0e70*/  @P2 FMUL R7, R7, 0.25 ;  /* 0x3e80000007072820 */ /* 0x000fcc0000400000 */
[----:B------:R-:W1:Y:S01]  /*0e80*/  MUFU.RCP R6, R13 ;  /* 0x0000000d00067308 */ /* 0x000e620000001000 */
[----:B------:R-:W-:Y:S01]  /*0e90*/  @!P4 FMUL R7, R7, 16777216 ;  /* 0x4b8000000707c820 */ /* 0x000fe20000400000 */
[----:B------:R-:W-:Y:S01]  /*0ea0*/  @!P3 FMUL R15, R15, 16777216 ;  /* 0x4b8000000f0fb820 */ /* 0x000fe20000400000 */
[----:B------:R-:W-:-:S05]  /*0eb0*/  FADD R27, R27, 9.9999997473787516356e-06 ;  /* 0x3727c5ac1b1b7421 */ /* 0x000fca0000000000 */
[----:B------:R-:W2:Y:S01]  /*0ec0*/  MUFU.RCP R7, R7 ;  /* 0x0000000700077308 */ /* 0x000ea20000001000 */
[----:B0-----:R-:W-:Y:S01]  /*0ed0*/  FSETP.GT.AND P0, PT, R12, 8.50705917302346158658e+37, PT ;  /* 0x7e8000000c00780b */ /* 0x001fe20003f04000 */
[----:B-1----:R-:W-:-:S06]  /*0ee0*/  FMUL R6, R6, R15 ;  /* 0x0000000f06067220 */ /* 0x002fcc0000400000 */
[----:B------:R-:W0:Y:S01]  /*0ef0*/  MUFU.SQRT R15, R27 ;  /* 0x0000001b000f7308 */ /* 0x000e220000002000 */
[----:B------:R-:W-:-:S05]  /*0f00*/  FSEL R24, R2, 1, P2 ;  /* 0x3f80000002187808 */ /* 0x000fca0001000000 */
[----:B------:R-:W-:Y:S01]  /*0f10*/  @!P4 FMUL R24, R24, 16777216 ;  /* 0x4b8000001818c820 */ /* 0x000fe20000400000 */
[C---:B------:R-:W-:Y:S01]  /*0f20*/  FSETP.GEU.AND P5, PT, R12.reuse, 1.175494350822287508e-38, PT ;  /* 0x008000000c00780b */ /* 0x040fe20003fae000 */
[----:B------:R-:W-:Y:S02]  /*0f30*/  @P0 FMUL R12, R12, 0.25 ;  /* 0x3e8000000c0c0820 */ /* 0x000fe40000400000 */
[----:B--2---:R-:W-:Y:S01]  /*0f40*/  FMUL R7, R7, R24 ;  /* 0x0000001807077220 */ /* 0x004fe20000400000 */
[----:B------:R-:W-:Y:S02]  /*0f50*/  FSEL R24, R2, 1, P0 ;  /* 0x3f80000002187808 */ /* 0x000fe40000000000 */
[C---:B------:R-:W-:Y:S02]  /*0f60*/  FSETP.GT.AND P1, PT, R14.reuse, 8.50705917302346158658e+37, PT ;  /* 0x7e8000000e00780b */ /* 0x040fe40003f24000 */
[----:B0-----:R-:W-:Y:S02]  /*0f70*/  FSETP.GT.AND P0, PT, R15, 8.50705917302346158658e+37, PT ;  /* 0x7e8000000f00780b */ /* 0x001fe40003f04000 */
[----:B------:R-:W-:-:S02]  /*0f80*/  FSETP.GEU.AND P2, PT, R14, 1.175494350822287508e-38, PT ;  /* 0x008000000e00780b */ /* 0x000fc40003f4e000 */
[----:B------:R-:W-:Y:S01]  /*0f90*/  FSETP.GEU.AND P3, PT, R15, 1.175494350822287508e-38, PT ;  /* 0x008000000f00780b */ /* 0x000fe20003f6e000 */
[----:B------:R-:W-:-:S06]  /*0fa0*/  @!P5 FMUL R12, R12, 16777216 ;  /* 0x4b8000000c0cd820 */ /* 0x000fcc0000400000 */
[----:B------:R-:W-:Y:S02]  /*0fb0*/  @P1 FMUL R14, R14, 0.25 ;  /* 0x3e8000000e0e1820 */ /* 0x000fe40000400000 */
[----:B------:R-:W-:Y:S02]  /*0fc0*/  @P0 FMUL R15, R15, 0.25 ;  /* 0x3e8000000f0f0820 */ /* 0x000fe40000400000 */
[----:B------:R-:W-:Y:S02]  /*0fd0*/  @!P2 FMUL R14, R14, 16777216 ;  /* 0x4b8000000e0ea820 */ /* 0x000fe40000400000 */
[----:B------:R-:W-:Y:S01]  /*0fe0*/  @!P3 FMUL R15, R15, 16777216 ;  /* 0x4b8000000f0fb820 */ /* 0x000fe20000400000 */
[----:B------:R0:W1:Y:S01]  /*0ff0*/  MUFU.RCP R13, R12 ;  /* 0x0000000c000d7308 */ /* 0x0000620000001000 */
[----:B------:R-:W-:-:S07]  /*1000*/  FSEL R23, R2, 1, P1 ;  /* 0x3f80000002177808 */ /* 0x000fce0000800000 */
[----:B------:R-:W2:Y:S01]  /*1010*/  MUFU.RCP R14, R14 ;  /* 0x0000000e000e7308 */ /* 0x000ea20000001000 */
[----:B0-----:R-:W-:-:S07]  /*1020*/  FSEL R12, R2, 1, P0 ;  /* 0x3f800000020c7808 */ /* 0x001fce0000000000 */
[----:B------:R-:W0:Y:S01]  /*1030*/  MUFU.RCP R15, R15 ;  /* 0x0000000f000f7308 */ /* 0x000e220000001000 */
[----:B------:R-:W-:Y:S01]  /*1040*/  FSETP.GEU.AND P0, PT, R3, -R4, PT ;  /* 0x800000040300720b */ /* 0x000fe20003f0e000 */
[----:B------:R-:W-:Y:S01]  /*1050*/  FADD R4, R4, R3 ;  /* 0x0000000304047221 */ /* 0x000fe20000000000 */
[----:B------:R-:W-:Y:S01]  /*1060*/  @!P5 FMUL R24, R24, 16777216 ;  /* 0x4b8000001818d820 */ /* 0x000fe20000400000 */
[----:B------:R-:W4:Y:S01]  /*1070*/  LDC.64 R2, c[0x0][0x210] ;  /* 0x00008400ff027b82 */ /* 0x000f220000000a00 */
[----:B------:R-:W-:Y:S01]  /*1080*/  @!P2 FMUL R23, R23, 16777216 ;  /* 0x4b8000001717a820 */ /* 0x000fe20000400000 */
[----:B------:R-:W-:Y:S01]  /*1090*/  @!P3 FMUL R12, R12, 16777216 ;  /* 0x4b8000000c0cb820 */ /* 0x000fe20000400000 */
[----:B-1----:R-:W-:Y:S02]  /*10a0*/  FMUL R13, R13, R24 ;  /* 0x000000180d0d7220 */ /* 0x002fe40000400000 */
[----:B--2---:R-:W-:Y:S01]  /*10b0*/  FMUL R23, R14, R23 ;  /* 0x000000170e177220 */ /* 0x004fe20000400000 */
[----:B------:R-:W-:Y:S01]  /*10c0*/  FMUL R17, R6, R17 ;  /* 0x0000001106117220 */ /* 0x000fe20000400000 */
[----:B------:R-:W-:Y:S01]  /*10d0*/  FMUL R18, R7, R18 ;  /* 0x0000001207127220 */ /* 0x000fe20000400000 */
[----:B0-----:R-:W-:Y:S01]  /*10e0*/  FMUL R12, R15, R12 ;  /* 0x0000000c0f0c7220 */ /* 0x001fe20000400000 */
[----:B------:R-:W-:Y:S01]  /*10f0*/  FMUL R16, R23, R16 ;  /* 0x0000001017107220 */ /* 0x000fe20000400000 */
[----:B------:R-:W-:-:S02]  /*1100*/  FMUL R13, R13, R22 ;  /* 0x000000160d0d7220 */ /* 0x000fc40000400000 */
[----:B------:R-:W-:Y:S01]  /*1110*/  FMUL R12, R12, R39 ;  /* 0x000000270c0c7220 */ /* 0x000fe20000400000 */
[----:B------:R-:W-:Y:S01]  /*1120*/  FFMA R11, R11, R16, R19 ;  /* 0x000000100b0b7223 */ /* 0x000fe20000000013 */
[----:B---3--:R-:W-:Y:S01]  /*1130*/  FFMA R17, R28, R17, R32 ;  /* 0x000000111c117223 */ /* 0x008fe20000000020 */
[----:B------:R-:W-:Y:S01]  /*1140*/  FFMA R18, R29, R18, R33 ;  /* 0x000000121d127223 */ /* 0x000fe20000000021 */
[----:B------:R-:W-:Y:S01]  /*1150*/  FFMA R13, R30, R13, R34 ;  /* 0x0000000d1e0d7223 */ /* 0x000fe20000000022 */
[----:B------:R-:W-:Y:S01]  /*1160*/  FFMA R12, R31, R12, R35 ;  /* 0x0000000c1f0c7223 */ /* 0x000fe20000000023 */
[----:B------:R-:W-:Y:S01]  /*1170*/  FSEL R4, R4, RZ, P0 ;  /* 0x000000ff04047208 */ /* 0x000fe20000000000 */
[----:B------:R-:W-:Y:S01]  /*1180*/  FADD R7, R40, R21 ;  /* 0x0000001528077221 */ /* 0x000fe20000000000 */
[----:B------:R-:W-:Y:S01]  /*1190*/  FSETP.GEU.AND P5, PT, R20, -R41, PT ;  /* 0x800000291400720b */ /* 0x000fe20003fae000 */
        /* <DEDUP_REMOVED lines=10> */
[----:B----4-:R-:W-:Y:S01]  /*1240*/  IMAD.WIDE R2, R0, 0x4, R2 ;  /* 0x0000000400027825 */ /* 0x010fe200078e0202 */
[----:B------:R-:W-:-:S02]  /*1250*/  FSEL R6, R20, RZ, P5 ;  /* 0x000000ff14067208 */ /* 0x000fc40002800000 */
[----:B------:R-:W-:Y:S02]  /*1260*/  FSEL R7, R7, RZ, P4 ;  /* 0x000000ff07077208 */ /* 0x000fe40002000000 */
[----:B------:R-:W-:Y:S02]  /*1270*/  FSEL R8, R8, RZ, P3 ;  /* 0x000000ff08087208 */ /* 0x000fe40001800000 */
[----:B------:R-:W-:Y:S02]  /*1280*/  FSEL R9, R9, RZ, P2 ;  /* 0x000000ff09097208 */ /* 0x000fe40001000000 */
[----:B------:R-:W-:Y:S02]  /*1290*/  FSEL R10, R10, RZ, P1 ;  /* 0x000000ff0a0a7208 */ /* 0x000fe40000800000 */
[----:B------:R-:W-:Y:S01]  /*12a0*/  FSEL R11, R11, RZ, P0 ;  /* 0x000000ff0b0b7208 */ /* 0x000fe20000000000 */
[----:B------:R-:W-:Y:S04]  /*12b0*/  STG.E.128 desc[UR4][R2.64], R4 ;  /* 0x0000000402007986 */ /* 0x000fe8000c101d04 */
[----:B------:R-:W-:Y:S01]  /*12c0*/  STG.E.128 desc[UR4][R2.64+0x800], R8 ;  /* 0x0008000802007986 */ /* 0x000fe2000c101d04 */
[----:B------:R-:W-:Y:S05]  /*12d0*/  EXIT ;  /* 0x000000000000794d */ /* 0x000fea0003800000 */
.L_x_0:
[----:B------:R-:W-:-:S00]  /*12e0*/  BRA `(.L_x_0) ;  /* 0xfffffffc00fc7947 */ /* 0x000fc0000383ffff */
[----:B------:R-:W-:-:S00]  /*12f0*/  NOP ;  /* 0x0000000000007918 */ /* 0x000fc00000000000 */
        /* <DEDUP_REMOVED lines=8> */
.L_x_1:


//--------------------- .nv.global.init           --------------------------
	.section	.nv.global.init,"aw",@progbits
.nv.global.init:
	.type		_$_str,@object
	.size		_$_str,(_$_str_$_2 - _$_str)
_$_str:
        /*0000*/ 	.byte	0x5f, 0x5f, 0x43, 0x55, 0x44, 0x41, 0x5f, 0x46, 0x54, 0x5a, 0x00
	.type		_$_str_$_2,@object
	.size		_$_str_$_2,(.L_1 - _$_str_$_2)
_$_str_$_2:
        /*000b*/ 	.byte	0x5f, 0x5f, 0x43, 0x55, 0x44, 0x41, 0x5f, 0x50, 0x52, 0x45, 0x43, 0x5f, 0x53, 0x51, 0x52, 0x54
        /*001b*/ 	.byte	0x00
.L_1:


//--------------------- .nv.constant0.triton_poi_fused__native_batch_norm_legit_no_training_add_relu_31 --------------------------
	.section	.nv.constant0.triton_poi_fused__native_batch_norm_legit_no_training_add_relu_31,"a",@progbits
	.sectionflags	@""
	.align	4
.nv.constant0.triton_poi_fused__native_batch_norm_legit_no_training_add_relu_31:
	.zero		620
